	.headerflags	@"EF_CUDA_TEXMODE_UNIFIED EF_CUDA_64BIT_ADDRESS EF_CUDA_ACCELERATORS EF_CUDA_SM90 EF_CUDA_VIRTUAL_SM(EF_CUDA_SM90)"
	.elftype	@"ET_EXEC"


//--------------------- .nv.info                  --------------------------
	.section	.nv.info,"",@"SHT_CUDA_INFO"
	.align	4


	//----- nvinfo : EIATTR_REGCOUNT
	.align		4
        /*0000*/ 	.byte	0x04, 0x2f
        /*0002*/ 	.short	(.L_2 - .L_1)
	.align		4
.L_1:
        /*0004*/ 	.word	index@(triton_per_fused__native_batch_norm_legit_add_convolution_mul_relu_sigmoid_25)
        /*0008*/ 	.word	0x00000020


	//----- nvinfo : EIATTR_MIN_STACK_SIZE
	.align		4
.L_2:
        /*000c*/ 	.byte	0x04, 0x12
        /*000e*/ 	.short	(.L_4 - .L_3)
	.align		4
.L_3:
        /*0010*/ 	.word	index@(triton_per_fused__native_batch_norm_legit_add_convolution_mul_relu_sigmoid_25)
        /*0014*/ 	.word	0x00000000


	//----- nvinfo : EIATTR_FRAME_SIZE
	.align		4
.L_4:
        /*0018*/ 	.byte	0x04, 0x11
        /*001a*/ 	.short	(.L_6 - .L_5)
	.align		4
.L_5:
        /*001c*/ 	.word	index@(triton_per_fused__native_batch_norm_legit_add_convolution_mul_relu_sigmoid_25)
        /*0020*/ 	.word	0x00000000


	//----- nvinfo : EIATTR_MIN_STACK_SIZE
	.align		4
.L_6:
        /*0024*/ 	.byte	0x04, 0x12
        /*0026*/ 	.short	(.L_8 - .L_7)
	.align		4
.L_7:
        /*0028*/ 	.word	index@(triton_per_fused__native_batch_norm_legit_add_convolution_mul_relu_sigmoid_25)
        /*002c*/ 	.word	0x00000000
.L_8:


//--------------------- .nv.info.triton_per_fused__native_batch_norm_legit_add_convolution_mul_relu_sigmoid_25 --------------------------
	.section	.nv.info.triton_per_fused__native_batch_norm_legit_add_convolution_mul_relu_sigmoid_25,"",@"SHT_CUDA_INFO"
	.sectionflags	@""
	.align	4


	//----- nvinfo : EIATTR_CUDA_API_VERSION
	.align		4
        /*0000*/ 	.byte	0x04, 0x37
        /*0002*/ 	.short	(.L_10 - .L_9)
.L_9:
        /*0004*/ 	.word	0x0000007c


	//----- nvinfo : EIATTR_KPARAM_INFO
	.align		4
.L_10:
        /*0008*/ 	.byte	0x04, 0x17
        /*000a*/ 	.short	(.L_12 - .L_11)
.L_11:
        /*000c*/ 	.word	0x00000000
        /*0010*/ 	.short	0x000b
        /*0012*/ 	.short	0x0054
        /*0014*/ 	.byte	0x00, 0xf0, 0x11, 0x00


	//----- nvinfo : EIATTR_KPARAM_INFO
	.align		4
.L_12:
        /*0018*/ 	.byte	0x04, 0x17
        /*001a*/ 	.short	(.L_14 - .L_13)
.L_13:
        /*001c*/ 	.word	0x00000000
        /*0020*/ 	.short	0x000a
        /*0022*/ 	.short	0x0050
        /*0024*/ 	.byte	0x00, 0xf0, 0x11, 0x00


	//----- nvinfo : EIATTR_KPARAM_INFO
	.align		4
.L_14:
        /*0028*/ 	.byte	0x04, 0x17
        /*002a*/ 	.short	(.L_16 - .L_15)
.L_15:
        /*002c*/ 	.word	0x00000000
        /*0030*/ 	.short	0x0009
        /*0032*/ 	.short	0x0048
        /*0034*/ 	.byte	0x00, 0xf4, 0x21, 0x00


	//----- nvinfo : EIATTR_KPARAM_INFO
	.align		4
.L_16:
        /*0038*/ 	.byte	0x04, 0x17
        /*003a*/ 	.short	(.L_18 - .L_17)
.L_17:
        /*003c*/ 	.word	0x00000000
        /*0040*/ 	.short	0x0008
        /*0042*/ 	.short	0x0040
        /*0044*/ 	.byte	0x00, 0xf4, 0x21, 0x00


	//----- nvinfo : EIATTR_KPARAM_INFO
	.align		4
.L_18:
        /*0048*/ 	.byte	0x04, 0x17
        /*004a*/ 	.short	(.L_20 - .L_19)
.L_19:
        /*004c*/ 	.word	0x00000000
        /*0050*/ 	.short	0x0007
        /*0052*/ 	.short	0x0038
        /*0054*/ 	.byte	0x00, 0xf4, 0x21, 0x00


	//----- nvinfo : EIATTR_KPARAM_INFO
	.align		4
.L_20:
        /*0058*/ 	.byte	0x04, 0x17
        /*005a*/ 	.short	(.L_22 - .L_21)
.L_21:
        /*005c*/ 	.word	0x00000000
        /*0060*/ 	.short	0x0006
        /*0062*/ 	.short	0x0030
        /*0064*/ 	.byte	0x00, 0xf4, 0x21, 0x00


	//----- nvinfo : EIATTR_KPARAM_INFO
	.align		4
.L_22:
        /*0068*/ 	.byte	0x04, 0x17
        /*006a*/ 	.short	(.L_24 - .L_23)
.L_23:
        /*006c*/ 	.word	0x00000000
        /*0070*/ 	.short	0x0005
        /*0072*/ 	.short	0x0028
        /*0074*/ 	.byte	0x00, 0xf4, 0x21, 0x00


	//----- nvinfo : EIATTR_KPARAM_INFO
	.align		4
.L_24:
        /*0078*/ 	.byte	0x04, 0x17
        /*007a*/ 	.short	(.L_26 - .L_25)
.L_25:
        /*007c*/ 	.word	0x00000000
        /*0080*/ 	.short	0x0004
        /*0082*/ 	.short	0x0020
        /*0084*/ 	.byte	0x00, 0xf4, 0x21, 0x00


	//----- nvinfo : EIATTR_KPARAM_INFO
	.align		4
.L_26:
        /*0088*/ 	.byte	0x04, 0x17
        /*008a*/ 	.short	(.L_28 - .L_27)
.L_27:
        /*008c*/ 	.word	0x00000000
        /*0090*/ 	.short	0x0003
        /*0092*/ 	.short	0x0018
        /*0094*/ 	.byte	0x00, 0xf4, 0x21, 0x00


	//----- nvinfo : EIATTR_KPARAM_INFO
	.align		4
.L_28:
        /*0098*/ 	.byte	0x04, 0x17
        /*009a*/ 	.short	(.L_30 - .L_29)
.L_29:
        /*009c*/ 	.word	0x00000000
        /*00a0*/ 	.short	0x0002
        /*00a2*/ 	.short	0x0010
        /*00a4*/ 	.byte	0x00, 0xf4, 0x21, 0x00


	//----- nvinfo : EIATTR_KPARAM_INFO
	.align		4
.L_30:
        /*00a8*/ 	.byte	0x04, 0x17
        /*00aa*/ 	.short	(.L_32 - .L_31)
.L_31:
        /*00ac*/ 	.word	0x00000000
        /*00b0*/ 	.short	0x0001
        /*00b2*/ 	.short	0x0008
        /*00b4*/ 	.byte	0x00, 0xf4, 0x21, 0x00


	//----- nvinfo : EIATTR_KPARAM_INFO
	.align		4
.L_32:
        /*00b8*/ 	.byte	0x04, 0x17
        /*00ba*/ 	.short	(.L_34 - .L_33)
.L_33:
        /*00bc*/ 	.word	0x00000000
        /*00c0*/ 	.short	0x0000
        /*00c2*/ 	.short	0x0000
        /*00c4*/ 	.byte	0x00, 0xf4, 0x21, 0x00


	//----- nvinfo : EIATTR_SPARSE_MMA_MASK
	.align		4
.L_34:
        /*00c8*/ 	.byte	0x03, 0x50
        /*00ca*/ 	.short	0x0000


	//----- nvinfo : EIATTR_MAXREG_COUNT
	.align		4
        /*00cc*/ 	.byte	0x03, 0x1b
        /*00ce*/ 	.short	0x00ff


	//----- nvinfo : EIATTR_COOP_GROUP_MASK_REGIDS
	.align		4
        /*00d0*/ 	.byte	0x04, 0x29
        /*00d2*/ 	.short	(.L_36 - .L_35)


	//   ....[0]....
.L_35:
        /*00d4*/ 	.word	0xffffffff


	//   ....[1]....
        /*00d8*/ 	.word	0xffffffff


	//   ....[2]....
        /*00dc*/ 	.word	0xffffffff


	//   ....[3]....
        /*00e0*/ 	.word	0xffffffff


	//   ....[4]....
        /*00e4*/ 	.word	0xffffffff


	//   ....[5]....
        /*00e8*/ 	.word	0xffffffff


	//   ....[6]....
        /*00ec*/ 	.word	0xffffffff


	//   ....[7]....
        /*00f0*/ 	.word	0xffffffff


	//   ....[8]....
        /*00f4*/ 	.word	0xffffffff


	//   ....[9]....
        /*00f8*/ 	.word	0xffffffff


	//   ....[10]....
        /*00fc*/ 	.word	0xffffffff


	//   ....[11]....
        /*0100*/ 	.word	0xffffffff


	//----- nvinfo : EIATTR_COOP_GROUP_INSTR_OFFSETS
	.align		4
.L_36:
        /*0104*/ 	.byte	0x04, 0x28
        /*0106*/ 	.short	(.L_38 - .L_37)


	//   ....[0]....
.L_37:
        /*0108*/ 	.word	0x00000250


	//   ....[1]....
        /*010c*/ 	.word	0x00000270


	//   ....[2]....
        /*0110*/ 	.word	0x000002a0


	//   ....[3]....
        /*0114*/ 	.word	0x000002e0


	//   ....[4]....
        /*0118*/ 	.word	0x00000340


	//   ....[5]....
        /*011c*/ 	.word	0x00000450


	//   ....[6]....
        /*0120*/ 	.word	0x000004e0


	//   ....[7]....
        /*0124*/ 	.word	0x00000500


	//   ....[8]....
        /*0128*/ 	.word	0x00000520


	//   ....[9]....
        /*012c*/ 	.word	0x00000540


	//   ....[10]....
        /*0130*/ 	.word	0x00000560


	//   ....[11]....
        /*0134*/ 	.word	0x000005e0


	//----- nvinfo : EIATTR_EXIT_INSTR_OFFSETS
	.align		4
.L_38:
        /*0138*/ 	.byte	0x04, 0x1c
        /*013a*/ 	.short	(.L_40 - .L_39)


	//   ....[0]....
.L_39:
        /*013c*/ 	.word	0x00000860


	//   ....[1]....
        /*0140*/ 	.word	0x00000880


	//----- nvinfo : EIATTR_REQNTID
	.align		4
.L_40:
        /*0144*/ 	.byte	0x04, 0x10
        /*0146*/ 	.short	(.L_42 - .L_41)
.L_41:
        /*0148*/ 	.word	0x00000040
        /*014c*/ 	.word	0x00000001
        /*0150*/ 	.word	0x00000001


	//----- nvinfo : EIATTR_CBANK_PARAM_SIZE
	.align		4
.L_42:
        /*0154*/ 	.byte	0x03, 0x19
        /*0156*/ 	.short	0x0058


	//----- nvinfo : EIATTR_PARAM_CBANK
	.align		4
        /*0158*/ 	.byte	0x04, 0x0a
        /*015a*/ 	.short	(.L_44 - .L_43)
	.align		4
.L_43:
        /*015c*/ 	.word	index@(.nv.constant0.triton_per_fused__native_batch_norm_legit_add_convolution_mul_relu_sigmoid_25)
        /*0160*/ 	.short	0x0210
        /*0162*/ 	.short	0x0058


	//----- nvinfo : EIATTR_SW_WAR
	.align		4
.L_44:
        /*0164*/ 	.byte	0x04, 0x36
        /*0166*/ 	.short	(.L_46 - .L_45)
.L_45:
        /*0168*/ 	.word	0x00000008
.L_46:


//--------------------- .nv.callgraph             --------------------------
	.section	.nv.callgraph,"",@"SHT_CUDA_CALLGRAPH"
	.align	4
	.sectionentsize	8
	.align		4
        /*0000*/ 	.word	0x00000000
	.align		4
        /*0004*/ 	.word	0xffffffff
	.align		4
        /*0008*/ 	.word	0x00000000
	.align		4
        /*000c*/ 	.word	0xfffffffe
	.align		4
        /*0010*/ 	.word	0x00000000
	.align		4
        /*0014*/ 	.word	0xfffffffd
	.align		4
        /*0018*/ 	.word	0x00000000
	.align		4
        /*001c*/ 	.word	0xfffffffc


//--------------------- .nv.constant4             --------------------------
	.section	.nv.constant4,"a",@progbits
	.align	8
	.align		8
.nv.constant4:
        /*0000*/ 	.dword	_$_str


//--------------------- .text.triton_per_fused__native_batch_norm_legit_add_convolution_mul_relu_sigmoid_25 --------------------------
	.section	.text.triton_per_fused__native_batch_norm_legit_add_convolution_mul_relu_sigmoid_25,"ax",@progbits
	.sectionflags	@"SHF_BARRIERS=1"
	.align	128
        .global         triton_per_fused__native_batch_norm_legit_add_convolution_mul_relu_sigmoid_25
        .type           triton_per_fused__native_batch_norm_legit_add_convolution_mul_relu_sigmoid_25,@function
        .size           triton_per_fused__native_batch_norm_legit_add_convolution_mul_relu_sigmoid_25,(.L_x_1 - triton_per_fused__native_batch_norm_legit_add_convolution_mul_relu_sigmoid_25)
        .other          triton_per_fused__native_batch_norm_legit_add_convolution_mul_relu_sigmoid_25,@"STO_CUDA_ENTRY STV_DEFAULT"
triton_per_fused__native_batch_norm_legit_add_convolution_mul_relu_sigmoid_25:
.text.triton_per_fused__native_batch_norm_legit_add_convolution_mul_relu_sigmoid_25:
[----:B------:R-:W0:Y:S01]  /*0000*/  LDC R1, c[0x0][0x28] ;  /* 0x00000a00ff017b82 */ /* 0x000e220000000800 */
[----:B------:R-:W1:Y:S07]  /*0010*/  S2R R17, SR_CTAID.X ;  /* 0x0000000000117919 */ /* 0x000e6e0000002500 */
[----:B------:R-:W2:Y:S01]  /*0020*/  LDC.64 R2, c[0x0][0x218] ;  /* 0x00008600ff027b82 */ /* 0x000ea20000000a00 */
[----:B------:R-:W-:Y:S01]  /*0030*/  HFMA2.MMA R7, -RZ, RZ, 0, 0 ;  /* 0x00000000ff077435 */ /* 0x000fe200000001ff */
[----:B------:R-:W-:Y:S01]  /*0040*/  ULDC.64 UR6, c[0x0][0x208] ;  /* 0x0000820000067ab9 */ /* 0x000fe20000000a00 */
[----:B------:R-:W3:Y:S01]  /*0050*/  S2R R22, SR_TID.X ;  /* 0x0000000000167919 */ /* 0x000ee20000002100 */
[----:B------:R-:W-:-:S04]  /*0060*/  MOV R19, RZ ;  /* 0x000000ff00137202 */ /* 0x000fc80000000f00 */
[----:B------:R-:W4:Y:S08]  /*0070*/  LDC.64 R4, c[0x0][0x228] ;  /* 0x00008a00ff047b82 */ /* 0x000f300000000a00 */
[----:B------:R-:W5:Y:S08]  /*0080*/  LDC.64 R10, c[0x0][0x220] ;  /* 0x00008800ff0a7b82 */ /* 0x000f700000000a00 */
[----:B------:R-:W5:Y:S01]  /*0090*/  LDC.64 R12, c[0x0][0x238] ;  /* 0x00008e00ff0c7b82 */ /* 0x000f620000000a00 */
[----:B-1----:R-:W-:-:S02]  /*00a0*/  SHF.R.S32.HI R6, RZ, 0x1f, R17 ;  /* 0x0000001fff067819 */ /* 0x002fc40000011411 */
[C---:B------:R-:W-:Y:S02]  /*00b0*/  ISETP.GE.AND P1, PT, R17.reuse, 0x800, PT ;  /* 0x000008001100780c */ /* 0x040fe40003f26270 */
[----:B---3--:R-:W-:Y:S02]  /*00c0*/  LOP3.LUT R15, R22, 0x3f, RZ, 0xc0, !PT ;  /* 0x0000003f160f7812 */ /* 0x008fe400078ec0ff */
[----:B------:R-:W-:Y:S02]  /*00d0*/  LEA.HI R6, R6, R17, RZ, 0x9 ;  /* 0x0000001106067211 */ /* 0x000fe400078f48ff */
[----:B------:R-:W-:Y:S02]  /*00e0*/  LEA R21, R17, R15, 0x6 ;  /* 0x0000000f11157211 */ /* 0x000fe400078e30ff */
[----:B------:R-:W-:-:S03]  /*00f0*/  LOP3.LUT R6, R6, 0xfffffe00, RZ, 0xc0, !PT ;  /* 0xfffffe0006067812 */ /* 0x000fc600078ec0ff */
[----:B--2---:R-:W-:Y:S01]  /*0100*/  IMAD.WIDE R2, R21, 0x4, R2 ;  /* 0x0000000415027825 */ /* 0x004fe200078e0202 */
[----:B------:R-:W-:-:S04]  /*0110*/  IADD3 R25, -R6, R17, RZ ;  /* 0x0000001106197210 */ /* 0x000fc80007ffe1ff */
[----:B------:R-:W2:Y:S01]  /*0120*/  @!P1 LDG.E R7, desc[UR6][R2.64] ;  /* 0x0000000602079981 */ /* 0x000ea2000c1e1900 */
[----:B----4-:R-:W-:-:S05]  /*0130*/  IMAD.WIDE R4, R25, 0x4, R4 ;  /* 0x0000000419047825 */ /* 0x010fca00078e0204 */
[----:B------:R1:W3:Y:S01]  /*0140*/  @!P1 LDG.E.EL R19, desc[UR6][R4.64] ;  /* 0x0000000604139981 */ /* 0x0002e2000c2e1900 */
[----:B------:R-:W4:Y:S01]  /*0150*/  S2UR UR5, SR_CgaCtaId ;  /* 0x00000000000579c3 */ /* 0x000f220000008800 */
[----:B-----5:R-:W-:Y:S01]  /*0160*/  IMAD.WIDE R10, R25, 0x4, R10 ;  /* 0x00000004190a7825 */ /* 0x020fe200078e020a */
[----:B------:R-:W-:Y:S02]  /*0170*/  CS2R R24, SRZ ;  /* 0x0000000000187805 */ /* 0x000fe4000001ff00 */
[C---:B------:R-:W-:Y:S01]  /*0180*/  LOP3.LUT P2, RZ, R22.reuse, 0x1f, RZ, 0xc0, !PT ;  /* 0x0000001f16ff7812 */ /* 0x040fe2000784c0ff */
[----:B------:R-:W-:Y:S01]  /*0190*/  UMOV UR4, 0x400 ;  /* 0x0000040000047882 */ /* 0x000fe20000000000 */
[----:B------:R-:W-:Y:S01]  /*01a0*/  SHF.R.U32.HI R26, RZ, 0x3, R22 ;  /* 0x00000003ff1a7819 */ /* 0x000fe20000011616 */
[C---:B0-----:R-:W-:Y:S01]  /*01b0*/  IMAD.WIDE R12, R17.reuse, 0x4, R12 ;  /* 0x00000004110c7825 */ /* 0x041fe200078e020c */
[----:B------:R-:W5:Y:S01]  /*01c0*/  @!P1 LDG.E.EL R24, desc[UR6][R10.64] ;  /* 0x000000060a189981 */ /* 0x000f62000c2e1900 */
[----:B-1----:R-:W0:Y:S03]  /*01d0*/  LDC.64 R4, c[0x0][0x240] ;  /* 0x00009000ff047b82 */ /* 0x002e260000000a00 */
[----:B------:R-:W5:Y:S01]  /*01e0*/  @!P1 LDG.E.EL R25, desc[UR6][R12.64] ;  /* 0x000000060c199981 */ /* 0x000f62000c2e1900 */
[----:B----4-:R-:W-:Y:S01]  /*01f0*/  UPRMT UR4, UR5, 0x654, UR4 ;  /* 0x0000065405047896 */ /* 0x010fe20008000004 */
[----:B0-----:R-:W-:Y:S01]  /*0200*/  IMAD.WIDE R4, R17, 0x4, R4 ;  /* 0x0000000411047825 */ /* 0x001fe200078e0204 */
[----:B------:R-:W-:-:S02]  /*0210*/  ISETP.GE.AND P3, PT, R22, 0x2, PT ;  /* 0x000000021600780c */ /* 0x000fc40003f66270 */
[----:B--2---:R-:W-:-:S05]  /*0220*/  SEL R6, R7, RZ, !P1 ;  /* 0x000000ff07067207 */ /* 0x004fca0004800000 */
[----:B---3--:R-:W-:-:S05]  /*0230*/  FADD R19, R6, R19 ;  /* 0x0000001306137221 */ /* 0x008fca0000000000 */
[----:B------:R-:W-:-:S05]  /*0240*/  FSEL R6, R19, RZ, !P1 ;  /* 0x000000ff13067208 */ /* 0x000fca0004800000 */
[----:B------:R-:W0:Y:S02]  /*0250*/  SHFL.BFLY PT, R7, R6, 0x10, 0x1f ;  /* 0x0e001f0006077f89 */ /* 0x000e2400000e0000 */
[----:B0-----:R-:W-:-:S05]  /*0260*/  FADD R7, R6, R7 ;  /* 0x0000000706077221 */ /* 0x001fca0000000000 */
[----:B------:R-:W0:Y:S02]  /*0270*/  SHFL.BFLY PT, R8, R7, 0x8, 0x1f ;  /* 0x0d001f0007087f89 */ /* 0x000e2400000e0000 */
[----:B0-----:R-:W-:Y:S02]  /*0280*/  FADD R18, R7, R8 ;  /* 0x0000000807127221 */ /* 0x001fe40000000000 */
[----:B------:R-:W0:Y:S03]  /*0290*/  LDC.64 R6, c[0x0][0x210] ;  /* 0x00008400ff067b82 */ /* 0x000e260000000a00 */
[----:B------:R-:W1:Y:S02]  /*02a0*/  SHFL.BFLY PT, R9, R18, 0x4, 0x1f ;  /* 0x0c801f0012097f89 */ /* 0x000e6400000e0000 */
[----:B-1----:R-:W-:Y:S01]  /*02b0*/  FADD R20, R18, R9 ;  /* 0x0000000912147221 */ /* 0x002fe20000000000 */
[----:B------:R-:W-:-:S02]  /*02c0*/  MOV R18, RZ ;  /* 0x000000ff00127202 */ /* 0x000fc40000000f00 */
[----:B------:R-:W1:Y:S02]  /*02d0*/  LDC.64 R8, c[0x0][0x230] ;  /* 0x00008c00ff087b82 */ /* 0x000e640000000a00 */
[----:B------:R-:W2:Y:S01]  /*02e0*/  SHFL.BFLY PT, R23, R20, 0x2, 0x1f ;  /* 0x0c401f0014177f89 */ /* 0x000ea200000e0000 */
[----:B0-----:R-:W-:-:S04]  /*02f0*/  IMAD.WIDE R6, R17, 0x4, R6 ;  /* 0x0000000411067825 */ /* 0x001fc800078e0206 */
[----:B-1----:R-:W-:-:S04]  /*0300*/  IMAD.WIDE R8, R21, 0x4, R8 ;  /* 0x0000000415087825 */ /* 0x002fc800078e0208 */
[----:B--2---:R-:W-:Y:S01]  /*0310*/  FADD R16, R20, R23 ;  /* 0x0000001714107221 */ /* 0x004fe20000000000 */
[----:B------:R-:W-:Y:S01]  /*0320*/  HFMA2.MMA R20, -RZ, RZ, 0, 0 ;  /* 0x00000000ff147435 */ /* 0x000fe200000001ff */
[----:B------:R0:W2:Y:S04]  /*0330*/  @!P1 LDG.E R18, desc[UR6][R8.64] ;  /* 0x0000000608129981 */ /* 0x0000a8000c1e1900 */
[----:B------:R-:W1:Y:S05]  /*0340*/  SHFL.BFLY PT, R23, R16, 0x1, 0x1f ;  /* 0x0c201f0010177f89 */ /* 0x000e6a00000e0000 */
[----:B------:R3:W4:Y:S01]  /*0350*/  @!P1 LDG.E.EL R20, desc[UR6][R10.64] ;  /* 0x000000060a149981 */ /* 0x000722000c2e1900 */
[----:B0-----:R-:W-:Y:S01]  /*0360*/  LOP3.LUT R8, R26, 0x4, RZ, 0xc0, !PT ;  /* 0x000000041a087812 */ /* 0x001fe200078ec0ff */
[----:B---3--:R-:W-:Y:S01]  /*0370*/  HFMA2.MMA R11, -RZ, RZ, 0, 0 ;  /* 0x00000000ff0b7435 */ /* 0x008fe200000001ff */
[----:B-1----:R-:W-:Y:S01]  /*0380*/  FADD R27, R16, R23 ;  /* 0x00000017101b7221 */ /* 0x002fe20000000000 */
[----:B------:R-:W-:Y:S01]  /*0390*/  HFMA2.MMA R16, -RZ, RZ, 0, 0 ;  /* 0x00000000ff107435 */ /* 0x000fe200000001ff */
[----:B------:R-:W-:-:S07]  /*03a0*/  MOV R23, RZ ;  /* 0x000000ff00177202 */ /* 0x000fce0000000f00 */
[----:B------:R-:W4:Y:S04]  /*03b0*/  @!P1 LDG.E.EL R11, desc[UR6][R6.64] ;  /* 0x00000006060b9981 */ /* 0x000f28000c2e1900 */
[----:B------:R-:W-:Y:S04]  /*03c0*/  @!P2 STS [R8+UR4], R27 ;  /* 0x0000001b0800a988 */ /* 0x000fe80008000804 */
[----:B------:R0:W3:Y:S04]  /*03d0*/  @!P1 LDG.E.EL R16, desc[UR6][R4.64] ;  /* 0x0000000604109981 */ /* 0x0000e8000c2e1900 */
[----:B------:R-:W5:Y:S01]  /*03e0*/  @!P1 LDG.E.EL R23, desc[UR6][R6.64] ;  /* 0x0000000606179981 */ /* 0x000f62000c2e1900 */
[C---:B------:R-:W-:Y:S01]  /*03f0*/  LEA R9, R22.reuse, UR4, 0x2 ;  /* 0x0000000416097c11 */ /* 0x040fe2000f8e10ff */
[----:B------:R-:W-:Y:S06]  /*0400*/  BAR.SYNC.DEFER_BLOCKING 0x0 ;  /* 0x0000000000007b1d */ /* 0x000fec0000010000 */
[----:B------:R-:W1:Y:S01]  /*0410*/  @!P3 LDS R14, [R9] ;  /* 0x00000000090eb984 */ /* 0x000e620000000800 */
[----:B------:R-:W-:-:S04]  /*0420*/  LOP3.LUT R10, R22, 0x1, RZ, 0xc0, !PT ;  /* 0x00000001160a7812 */ /* 0x000fc800078ec0ff */
[----:B------:R-:W-:-:S04]  /*0430*/  ISETP.NE.U32.AND P0, PT, R10, 0x1, PT ;  /* 0x000000010a00780c */ /* 0x000fc80003f05070 */
[----:B------:R-:W-:Y:S01]  /*0440*/  ISETP.LT.AND P0, PT, R22, 0x2, P0 ;  /* 0x000000021600780c */ /* 0x000fe20000701270 */
[----:B-1----:R-:W0:Y:S02]  /*0450*/  SHFL.BFLY PT, R13, R14, 0x1, 0x1f ;  /* 0x0c201f000e0d7f89 */ /* 0x002e2400000e0000 */
[----:B0-----:R-:W-:-:S10]  /*0460*/  FADD R4, R14, R13 ;  /* 0x0000000d0e047221 */ /* 0x001fd40000000000 */
[----:B------:R-:W-:Y:S01]  /*0470*/  @P0 STS [R9], R4 ;  /* 0x0000000409000388 */ /* 0x000fe20000000800 */
[----:B------:R-:W-:Y:S06]  /*0480*/  BAR.SYNC.DEFER_BLOCKING 0x0 ;  /* 0x0000000000007b1d */ /* 0x000fec0000010000 */
[----:B------:R-:W0:Y:S02]  /*0490*/  LDS R10, [UR4] ;  /* 0x00000004ff0a7984 */ /* 0x000e240008000800 */
[----:B0-----:R-:W-:-:S04]  /*04a0*/  FMUL R10, R10, 0.015625 ;  /* 0x3c8000000a0a7820 */ /* 0x001fc80000400000 */
[----:B------:R-:W-:-:S04]  /*04b0*/  FADD R22, R19, -R10 ;  /* 0x8000000a13167221 */ /* 0x000fc80000000000 */
[----:B------:R-:W-:-:S05]  /*04c0*/  FMUL R5, R22, R22 ;  /* 0x0000001616057220 */ /* 0x000fca0000400000 */
[----:B------:R-:W-:-:S05]  /*04d0*/  FSEL R5, R5, RZ, !P1 ;  /* 0x000000ff05057208 */ /* 0x000fca0004800000 */
[----:B------:R-:W0:Y:S02]  /*04e0*/  SHFL.BFLY PT, R12, R5, 0x10, 0x1f ;  /* 0x0e001f00050c7f89 */ /* 0x000e2400000e0000 */
[----:B0-----:R-:W-:-:S05]  /*04f0*/  FADD R12, R5, R12 ;  /* 0x0000000c050c7221 */ /* 0x001fca0000000000 */
[----:B------:R-:W0:Y:S02]  /*0500*/  SHFL.BFLY PT, R13, R12, 0x8, 0x1f ;  /* 0x0d001f000c0d7f89 */ /* 0x000e2400000e0000 */
[----:B0-----:R-:W-:-:S05]  /*0510*/  FADD R13, R12, R13 ;  /* 0x0000000d0c0d7221 */ /* 0x001fca0000000000 */
[----:B------:R-:W0:Y:S02]  /*0520*/  SHFL.BFLY PT, R4, R13, 0x4, 0x1f ;  /* 0x0c801f000d047f89 */ /* 0x000e2400000e0000 */
[----:B0-----:R-:W-:-:S05]  /*0530*/  FADD R4, R13, R4 ;  /* 0x000000040d047221 */ /* 0x001fca0000000000 */
[----:B------:R-:W0:Y:S02]  /*0540*/  SHFL.BFLY PT, R27, R4, 0x2, 0x1f ;  /* 0x0c401f00041b7f89 */ /* 0x000e2400000e0000 */
[----:B0-----:R-:W-:-:S05]  /*0550*/  FADD R27, R4, R27 ;  /* 0x0000001b041b7221 */ /* 0x001fca0000000000 */
[----:B------:R-:W0:Y:S02]  /*0560*/  SHFL.BFLY PT, R14, R27, 0x1, 0x1f ;  /* 0x0c201f001b0e7f89 */ /* 0x000e2400000e0000 */
[----:B0-----:R-:W-:Y:S01]  /*0570*/  FADD R29, R27, R14 ;  /* 0x0000000e1b1d7221 */ /* 0x001fe20000000000 */
[----:B------:R-:W-:Y:S06]  /*0580*/  BAR.SYNC.DEFER_BLOCKING 0x0 ;  /* 0x0000000000007b1d */ /* 0x000fec0000010000 */
[----:B------:R-:W-:Y:S02]  /*0590*/  @!P2 STS [R8+UR4], R29 ;  /* 0x0000001d0800a988 */ /* 0x000fe40008000804 */
[----:B------:R-:W-:Y:S06]  /*05a0*/  BAR.SYNC.DEFER_BLOCKING 0x0 ;  /* 0x0000000000007b1d */ /* 0x000fec0000010000 */
[----:B------:R-:W0:Y:S01]  /*05b0*/  @!P3 LDS R0, [R9] ;  /* 0x000000000900b984 */ /* 0x000e220000000800 */
[----:B-----5:R-:W-:-:S04]  /*05c0*/  FADD R12, R24, R23 ;  /* 0x00000017180c7221 */ /* 0x020fc80000000000 */
[----:B------:R-:W-:Y:S01]  /*05d0*/  FADD R12, RZ, -R12 ;  /* 0x8000000cff0c7221 */ /* 0x000fe20000000000 */
[----:B0-----:R-:W0:Y:S03]  /*05e0*/  SHFL.BFLY PT, R5, R0, 0x1, 0x1f ;  /* 0x0c201f0000057f89 */ /* 0x001e2600000e0000 */
[----:B------:R-:W-:-:S05]  /*05f0*/  FMUL R12, R12, 1.4426950216293334961 ;  /* 0x3fb8aa3b0c0c7820 */ /* 0x000fca0000400000 */
[----:B------:R-:W-:Y:S01]  /*0600*/  FSETP.GEU.AND P2, PT, R12, -126, PT ;  /* 0xc2fc00000c00780b */ /* 0x000fe20003f4e000 */
[----:B0-----:R-:W-:-:S05]  /*0610*/  FADD R4, R0, R5 ;  /* 0x0000000500047221 */ /* 0x001fca0000000000 */
[----:B------:R0:W-:Y:S01]  /*0620*/  @P0 STS [R9], R4 ;  /* 0x0000000409000388 */ /* 0x0001e20000000800 */
[----:B------:R-:W-:Y:S06]  /*0630*/  BAR.SYNC.DEFER_BLOCKING 0x0 ;  /* 0x0000000000007b1d */ /* 0x000fec0000010000 */
[----:B------:R-:W-:-:S04]  /*0640*/  @!P2 FMUL R12, R12, 0.5 ;  /* 0x3f0000000c0ca820 */ /* 0x000fc80000400000 */
[----:B------:R1:W5:Y:S01]  /*0650*/  MUFU.EX2 R5, R12 ;  /* 0x0000000c00057308 */ /* 0x0003620000000800 */
[----:B------:R-:W-:Y:S01]  /*0660*/  MOV R23, 0x3c800000 ;  /* 0x3c80000000177802 */ /* 0x000fe20000000f00 */
[----:B------:R-:W-:Y:S01]  /*0670*/  HFMA2.MMA R14, -RZ, RZ, 1.625, 0 ;  /* 0x3e800000ff0e7435 */ /* 0x000fe200000001ff */
[----:B--2---:R-:W-:Y:S01]  /*0680*/  SEL R18, R18, RZ, !P1 ;  /* 0x000000ff12127207 */ /* 0x004fe20004800000 */
[----:B-1----:R-:W1:Y:S01]  /*0690*/  LDC.64 R12, c[0x0][0x248] ;  /* 0x00009200ff0c7b82 */ /* 0x002e620000000a00 */
[----:B------:R-:W2:Y:S01]  /*06a0*/  LDS R8, [UR4] ;  /* 0x00000004ff087984 */ /* 0x000ea20008000800 */
[----:B-----5:R-:W-:-:S04]  /*06b0*/  @!P2 FMUL R5, R5, R5 ;  /* 0x000000050505a220 */ /* 0x020fc80000400000 */
[----:B------:R-:W-:Y:S02]  /*06c0*/  FADD R0, R5, 1 ;  /* 0x3f80000005007421 */ /* 0x000fe40000000000 */
[----:B0-----:R-:W0:Y:S08]  /*06d0*/  LDC.64 R4, c[0x0][0x250] ;  /* 0x00009400ff047b82 */ /* 0x001e300000000a00 */
[----:B------:R-:W-:Y:S01]  /*06e0*/  BAR.SYNC.DEFER_BLOCKING 0x0 ;  /* 0x0000000000007b1d */ /* 0x000fe20000010000 */
[----:B------:R-:W-:-:S13]  /*06f0*/  FSETP.GT.AND P0, PT, R0, 8.50705917302346158658e+37, PT ;  /* 0x7e8000000000780b */ /* 0x000fda0003f04000 */
[----:B------:R-:W-:-:S06]  /*0700*/  @P0 FMUL R0, R0, 0.25 ;  /* 0x3e80000000000820 */ /* 0x000fcc0000400000 */
[----:B------:R-:W5:Y:S01]  /*0710*/  MUFU.RCP R0, R0 ;  /* 0x0000000000007308 */ /* 0x000f620000001000 */
[----:B--2---:R-:W-:Y:S02]  /*0720*/  FFMA R23, R8, R23, 9.9999997473787516356e-06 ;  /* 0x3727c5ac08177423 */ /* 0x004fe40000000017 */
[----:B------:R-:W2:Y:S05]  /*0730*/  LDC.64 R8, c[0x0][0x258] ;  /* 0x00009600ff087b82 */ /* 0x000eaa0000000a00 */
[----:B------:R-:W0:Y:S01]  /*0740*/  MUFU.RSQ R23, R23 ;  /* 0x0000001700177308 */ /* 0x000e220000001400 */
[----:B------:R-:W-:Y:S01]  /*0750*/  FADD R27, R18, -R25 ;  /* 0x80000019121b7221 */ /* 0x000fe20000000000 */
[----:B------:R-:W-:-:S03]  /*0760*/  FSEL R25, R14, 1, P0 ;  /* 0x3f8000000e197808 */ /* 0x000fc60000000000 */
[----:B---3--:R-:W-:Y:S02]  /*0770*/  FMUL R27, R27, R16 ;  /* 0x000000101b1b7220 */ /* 0x008fe40000400000 */
[----:B-----5:R-:W-:Y:S01]  /*0780*/  FMUL R0, R0, R25 ;  /* 0x0000001900007220 */ /* 0x020fe20000400000 */
[----:B------:R-:W-:Y:S01]  /*0790*/  ISETP.EQ.AND P0, PT, R15, RZ, !P1 ;  /* 0x000000ff0f00720c */ /* 0x000fe20004f02270 */
[----:B0-----:R-:W-:-:S04]  /*07a0*/  FMUL R25, R22, R23 ;  /* 0x0000001716197220 */ /* 0x001fc80000400000 */
[----:B------:R-:W-:Y:S01]  /*07b0*/  FFMA R0, R0, R27, R25 ;  /* 0x0000001b00007223 */ /* 0x000fe20000000019 */
[----:B----4-:R-:W-:-:S04]  /*07c0*/  FADD R11, R20, R11 ;  /* 0x0000000b140b7221 */ /* 0x010fc80000000000 */
[----:B------:R-:W-:Y:S01]  /*07d0*/  FSETP.GEU.AND P2, PT, R0, RZ, PT ;  /* 0x000000ff0000720b */ /* 0x000fe20003f4e000 */
[----:B------:R-:W-:-:S03]  /*07e0*/  IMAD.WIDE R4, R21, 0x4, R4 ;  /* 0x0000000415047825 */ /* 0x000fc600078e0204 */
[----:B------:R-:W-:Y:S01]  /*07f0*/  FSEL R15, R0, RZ, P2 ;  /* 0x000000ff000f7208 */ /* 0x000fe20001000000 */
[C---:B--2---:R-:W-:Y:S01]  /*0800*/  IMAD.WIDE R8, R17.reuse, 0x4, R8 ;  /* 0x0000000411087825 */ /* 0x044fe200078e0208 */
[----:B------:R0:W-:Y:S04]  /*0810*/  @P0 STG.E desc[UR6][R6.64], R11 ;  /* 0x0000000b06000986 */ /* 0x0001e8000c101906 */
[----:B------:R0:W-:Y:S04]  /*0820*/  @!P1 STG.E desc[UR6][R2.64], R19 ;  /* 0x0000001302009986 */ /* 0x0001e8000c101906 */
[----:B------:R0:W-:Y:S01]  /*0830*/  @!P1 STG.E desc[UR6][R4.64], R15 ;  /* 0x0000000f04009986 */ /* 0x0001e2000c101906 */
[----:B-1----:R-:W-:-:S03]  /*0840*/  IMAD.WIDE R12, R17, 0x4, R12 ;  /* 0x00000004110c7825 */ /* 0x002fc600078e020c */
[----:B------:R0:W-:Y:S02]  /*0850*/  @P0 STG.E desc[UR6][R8.64], R23 ;  /* 0x0000001708000986 */ /* 0x0001e4000c101906 */
[----:B0-----:R-:W-:Y:S05]  /*0860*/  @!P0 EXIT ;  /* 0x000000000000894d */ /* 0x001fea0003800000 */
[----:B------:R-:W-:Y:S01]  /*0870*/  STG.E desc[UR6][R12.64], R10 ;  /* 0x0000000a0c007986 */ /* 0x000fe2000c101906 */
[----:B------:R-:W-:Y:S05]  /*0880*/  EXIT ;  /* 0x000000000000794d */ /* 0x000fea0003800000 */
.L_x_0:
[----:B------:R-:W-:-:S00]  /*0890*/  BRA `(.L_x_0) ;  /* 0xfffffffc00fc7947 */ /* 0x000fc0000383ffff */
[----:B------:R-:W-:-:S00]  /*08a0*/  NOP ;  /* 0x0000000000007918 */ /* 0x000fc00000000000 */
        /* <DEDUP_REMOVED lines=13> */
.L_x_1:


//--------------------- .nv.global.init           --------------------------
	.section	.nv.global.init,"aw",@progbits
.nv.global.init:
	.type		_$_str,@object
	.size		_$_str,(.L_0 - _$_str)
_$_str:
        /*0000*/ 	.byte	0x5f, 0x5f, 0x43, 0x55, 0x44, 0x41, 0x5f, 0x46, 0x54, 0x5a, 0x00
.L_0:


//--------------------- .nv.shared.triton_per_fused__native_batch_norm_legit_add_convolution_mul_relu_sigmoid_25 --------------------------
	.section	.nv.shared.triton_per_fused__native_batch_norm_legit_add_convolution_mul_relu_sigmoid_25,"aw",@nobits
	.sectionflags	@""
	.align	16
	.zero		1024


//--------------------- .nv.constant0.triton_per_fused__native_batch_norm_legit_add_convolution_mul_relu_sigmoid_25 --------------------------
	.section	.nv.constant0.triton_per_fused__native_batch_norm_legit_add_convolution_mul_relu_sigmoid_25,"a",@progbits
	.sectionflags	@""
	.align	4
.nv.constant0.triton_per_fused__native_batch_norm_legit_add_convolution_mul_relu_sigmoid_25:
	.zero		616
